//
// Generated by NVIDIA NVVM Compiler
//
// Compiler Build ID: CL-36424714
// Cuda compilation tools, release 13.0, V13.0.88
// Based on NVVM 20.0.0
//

.version 9.0
.target sm_100
.address_size 64

	// .globl	_Z18cluster_sum_kernelPKfPfi
.extern .shared .align 16 .b8 sdata[];

.visible .entry _Z18cluster_sum_kernelPKfPfi(
	.param .u64 .ptr .align 1 _Z18cluster_sum_kernelPKfPfi_param_0,
	.param .u64 .ptr .align 1 _Z18cluster_sum_kernelPKfPfi_param_1,
	.param .u32 _Z18cluster_sum_kernelPKfPfi_param_2
)
.explicitcluster
.reqnctapercluster 2, 1, 1
{
	.reg .pred 	%p<7>;
	.reg .b32 	%r<19>;
	.reg .b32 	%f<13>;
	.reg .b64 	%rd<9>;

	ld.param.u64 	%rd2, [_Z18cluster_sum_kernelPKfPfi_param_0];
	ld.param.u64 	%rd3, [_Z18cluster_sum_kernelPKfPfi_param_1];
	ld.param.u32 	%r11, [_Z18cluster_sum_kernelPKfPfi_param_2];
	mov.u32 	%r1, %ctaid.x;
	mov.u32 	%r2, %tid.x;
	setp.ge.s32 	%p1, %r2, %r11;
	mov.f32 	%f12, 0f00000000;
	@%p1 bra 	$L__BB0_3;
	mov.u32 	%r3, %ntid.x;
	mul.lo.s32 	%r4, %r11, %r1;
	cvta.to.global.u64 	%rd1, %rd2;
	mov.f32 	%f12, 0f00000000;
	mov.u32 	%r17, %r2;
$L__BB0_2:
	add.s32 	%r12, %r17, %r4;
	mul.wide.s32 	%rd4, %r12, 4;
	add.s64 	%rd5, %rd1, %rd4;
	ld.global.f32 	%f6, [%rd5];
	add.f32 	%f12, %f12, %f6;
	add.s32 	%r17, %r17, %r3;
	setp.lt.s32 	%p2, %r17, %r11;
	@%p2 bra 	$L__BB0_2;
$L__BB0_3:
	shl.b32 	%r13, %r2, 2;
	mov.u32 	%r14, sdata;
	add.s32 	%r7, %r14, %r13;
	st.shared.f32 	[%r7], %f12;
	barrier.sync 	0;
	mov.u32 	%r18, %ntid.x;
	setp.lt.u32 	%p3, %r18, 2;
	@%p3 bra 	$L__BB0_7;
$L__BB0_4:
	shr.u32 	%r10, %r18, 1;
	setp.ge.u32 	%p4, %r2, %r10;
	@%p4 bra 	$L__BB0_6;
	shl.b32 	%r15, %r10, 2;
	add.s32 	%r16, %r7, %r15;
	ld.shared.f32 	%f7, [%r16];
	ld.shared.f32 	%f8, [%r7];
	add.f32 	%f9, %f7, %f8;
	st.shared.f32 	[%r7], %f9;
$L__BB0_6:
	barrier.sync 	0;
	setp.gt.u32 	%p5, %r18, 3;
	mov.u32 	%r18, %r10;
	@%p5 bra 	$L__BB0_4;
$L__BB0_7:
	setp.ne.s32 	%p6, %r2, 0;
	@%p6 bra 	$L__BB0_9;
	ld.shared.f32 	%f10, [sdata];
	cvta.to.global.u64 	%rd6, %rd3;
	mul.wide.u32 	%rd7, %r1, 4;
	add.s64 	%rd8, %rd6, %rd7;
	st.global.f32 	[%rd8], %f10;
$L__BB0_9:
	barrier.cluster.arrive;
	barrier.cluster.wait;
	ret;

}


// ===== COMPILED SASS (sm_100) =====

	.target	sm_100

	.elftype	@"ET_EXEC"


//--------------------- .note.nv.tkinfo           --------------------------
	.section	.note.nv.tkinfo,"",@"SHT_NOTE"
	.sectionflags	@"SHF_NOTE_NV_TKINFO"
	.tkinfo
        /*0018*/ 	.word	0x00000002
        /*0030*/ 	.string	""
        /*0030*/ 	.string	"ptxas"
        /*0030*/ 	.string	"Cuda compilation tools, release 13.0, V13.0.88"
        /*0030*/ 	.string	"Build cuda_13.0.r13.0/compiler.36424714_0"
        /*0030*/ 	.string	"-arch sm_100 -m 64 "



//--------------------- .note.nv.cuinfo           --------------------------
	.section	.note.nv.cuinfo,"",@"SHT_NOTE"
	.sectionflags	@"SHF_NOTE_NV_CUINFO"
        /*0018*/ 	.short	0x0002
        /*001a*/ 	.short	0x0064
        /*001c*/ 	.short	0x0082
	.zero		2


//--------------------- .nv.info                  --------------------------
	.section	.nv.info,"",@"SHT_CUDA_INFO"
	.align	4


	//----- nvinfo : EIATTR_REGCOUNT
	.align		4
        /*0000*/ 	.byte	0x04, 0x2f
        /*0002*/ 	.short	(.L_1 - .L_0)
	.align		4
.L_0:
        /*0004*/ 	.word	index@(_Z18cluster_sum_kernelPKfPfi)
        /*0008*/ 	.word	0x0000000c


	//----- nvinfo : EIATTR_FRAME_SIZE
	.align		4
.L_1:
        /*000c*/ 	.byte	0x04, 0x11
        /*000e*/ 	.short	(.L_3 - .L_2)
	.align		4
.L_2:
        /*0010*/ 	.word	index@(_Z18cluster_sum_kernelPKfPfi)
        /*0014*/ 	.word	0x00000000


	//----- nvinfo : EIATTR_MIN_STACK_SIZE
	.align		4
.L_3:
        /*0018*/ 	.byte	0x04, 0x12
        /*001a*/ 	.short	(.L_5 - .L_4)
	.align		4
.L_4:
        /*001c*/ 	.word	index@(_Z18cluster_sum_kernelPKfPfi)
        /*0020*/ 	.word	0x00000000
.L_5:


//--------------------- .nv.compat                --------------------------
	.section	.nv.compat,"",@"SHT_CUDA_COMPAT_INFO"
	.align	4
        /*0000*/ 	.byte	0x02, 0x09, 0x00, 0x00, 0x02, 0x02, 0x01, 0x00, 0x02, 0x05, 0x05, 0x00, 0x03, 0x07, 0x01, 0x01
        /*0010*/ 	.byte	0x02, 0x03, 0x00, 0x00, 0x02, 0x06, 0x01, 0x00, 0x04, 0x0b, 0x08, 0x00, 0x09, 0x00, 0x00, 0x00
        /*0020*/ 	.byte	0x00, 0x00, 0x00, 0x00


//--------------------- .nv.info._Z18cluster_sum_kernelPKfPfi --------------------------
	.section	.nv.info._Z18cluster_sum_kernelPKfPfi,"",@"SHT_CUDA_INFO"
	.sectionflags	@""
	.align	4


	//----- nvinfo : EIATTR_CUDA_API_VERSION
	.align		4
        /*0000*/ 	.byte	0x04, 0x37
        /*0002*/ 	.short	(.L_7 - .L_6)
.L_6:
        /*0004*/ 	.word	0x00000082


	//----- nvinfo : EIATTR_KPARAM_INFO
	.align		4
.L_7:
        /*0008*/ 	.byte	0x04, 0x17
        /*000a*/ 	.short	(.L_9 - .L_8)
.L_8:
        /*000c*/ 	.word	0x00000000
        /*0010*/ 	.short	0x0002
        /*0012*/ 	.short	0x0010
        /*0014*/ 	.byte	0x00, 0xf0, 0x11, 0x00


	//----- nvinfo : EIATTR_KPARAM_INFO
	.align		4
.L_9:
        /*0018*/ 	.byte	0x04, 0x17
        /*001a*/ 	.short	(.L_11 - .L_10)
.L_10:
        /*001c*/ 	.word	0x00000000
        /*0020*/ 	.short	0x0001
        /*0022*/ 	.short	0x0008
        /*0024*/ 	.byte	0x00, 0xf5, 0x21, 0x00


	//----- nvinfo : EIATTR_KPARAM_INFO
	.align		4
.L_11:
        /*0028*/ 	.byte	0x04, 0x17
        /*002a*/ 	.short	(.L_13 - .L_12)
.L_12:
        /*002c*/ 	.word	0x00000000
        /*0030*/ 	.short	0x0000
        /*0032*/ 	.short	0x0000
        /*0034*/ 	.byte	0x00, 0xf5, 0x21, 0x00


	//----- nvinfo : EIATTR_EXPLICIT_CLUSTER
	.align		4
.L_13:
        /*0038*/ 	.byte	0x01, 0x3e
	.zero		2


	//----- nvinfo : EIATTR_CTA_PER_CLUSTER
	.align		4
        /*003c*/ 	.byte	0x04, 0x3d
        /*003e*/ 	.short	(.L_15 - .L_14)
.L_14:
        /*0040*/ 	.word	0x00000002
        /*0044*/ 	.word	0x00000001
        /*0048*/ 	.word	0x00000001


	//----- nvinfo : EIATTR_SPARSE_MMA_MASK
	.align		4
.L_15:
        /*004c*/ 	.byte	0x03, 0x50
        /*004e*/ 	.short	0x0000


	//----- nvinfo : EIATTR_MAXREG_COUNT
	.align		4
        /*0050*/ 	.byte	0x03, 0x1b
        /*0052*/ 	.short	0x00ff


	//----- nvinfo : EIATTR_NUM_BARRIERS
	.align		4
        /*0054*/ 	.byte	0x02, 0x4c
        /*0056*/ 	.byte	0x01
	.zero		1


	//----- nvinfo : EIATTR_MERCURY_ISA_VERSION
	.align		4
        /*0058*/ 	.byte	0x03, 0x5f
        /*005a*/ 	.short	0x0101


	//----- nvinfo : EIATTR_COOP_GROUP_MASK_REGIDS
	.align		4
        /*005c*/ 	.byte	0x04, 0x29
        /*005e*/ 	.short	(.L_17 - .L_16)


	//   ....[0]....
.L_16:
        /*0060*/ 	.word	0xffffffff


	//   ....[1]....
        /*0064*/ 	.word	0xffffffff


	//----- nvinfo : EIATTR_COOP_GROUP_INSTR_OFFSETS
	.align		4
.L_17:
        /*0068*/ 	.byte	0x04, 0x28
        /*006a*/ 	.short	(.L_19 - .L_18)


	//   ....[0]....
.L_18:
        /*006c*/ 	.word	0x00000200


	//   ....[1]....
        /*0070*/ 	.word	0x000002a0


	//----- nvinfo : EIATTR_VRC_CTA_INIT_COUNT
	.align		4
.L_19:
        /*0074*/ 	.byte	0x02, 0x4a
	.zero		1
	.zero		1


	//----- nvinfo : EIATTR_EXIT_INSTR_OFFSETS
	.align		4
        /*0078*/ 	.byte	0x04, 0x1c
        /*007a*/ 	.short	(.L_21 - .L_20)


	//   ....[0]....
.L_20:
        /*007c*/ 	.word	0x00000380


	//----- nvinfo : EIATTR_CRS_STACK_SIZE
	.align		4
.L_21:
        /*0080*/ 	.byte	0x04, 0x1e
        /*0082*/ 	.short	(.L_23 - .L_22)
.L_22:
        /*0084*/ 	.word	0x00000000


	//----- nvinfo : EIATTR_CBANK_PARAM_SIZE
	.align		4
.L_23:
        /*0088*/ 	.byte	0x03, 0x19
        /*008a*/ 	.short	0x0014


	//----- nvinfo : EIATTR_PARAM_CBANK
	.align		4
        /*008c*/ 	.byte	0x04, 0x0a
        /*008e*/ 	.short	(.L_25 - .L_24)
	.align		4
.L_24:
        /*0090*/ 	.word	index@(.nv.constant0._Z18cluster_sum_kernelPKfPfi)
        /*0094*/ 	.short	0x0380
        /*0096*/ 	.short	0x0014


	//----- nvinfo : EIATTR_SW_WAR
	.align		4
.L_25:
        /*0098*/ 	.byte	0x04, 0x36
        /*009a*/ 	.short	(.L_27 - .L_26)
.L_26:
        /*009c*/ 	.word	0x00000008
.L_27:


//--------------------- .nv.callgraph             --------------------------
	.section	.nv.callgraph,"",@"SHT_CUDA_CALLGRAPH"
	.align	4
	.sectionentsize	8
	.align		4
        /*0000*/ 	.word	0x00000000
	.align		4
        /*0004*/ 	.word	0xffffffff
	.align		4
        /*0008*/ 	.word	0x00000000
	.align		4
        /*000c*/ 	.word	0xfffffffe
	.align		4
        /*0010*/ 	.word	0x00000000
	.align		4
        /*0014*/ 	.word	0xfffffffd
	.align		4
        /*0018*/ 	.word	0x00000000
	.align		4
        /*001c*/ 	.word	0xfffffffc


//--------------------- .text._Z18cluster_sum_kernelPKfPfi --------------------------
	.section	.text._Z18cluster_sum_kernelPKfPfi,"ax",@progbits
	.align	128
        .global         _Z18cluster_sum_kernelPKfPfi
        .type           _Z18cluster_sum_kernelPKfPfi,@function
        .size           _Z18cluster_sum_kernelPKfPfi,(.L_x_6 - _Z18cluster_sum_kernelPKfPfi)
        .other          _Z18cluster_sum_kernelPKfPfi,@"STO_CUDA_ENTRY STV_DEFAULT"
_Z18cluster_sum_kernelPKfPfi:
.text._Z18cluster_sum_kernelPKfPfi:
[----:B------:R-:W-:Y:S01]  /*0000*/  LDC R1, c[0x0][0x37c] ;  /* 0x0000df00ff017b82 */ /* 0x000fe20000000800 */
[----:B------:R-:W0:Y:S01]  /*0010*/  S2R R8, SR_TID.X ;  /* 0x0000000000087919 */ /* 0x000e220000002100 */
[----:B------:R-:W0:Y:S01]  /*0020*/  LDCU UR4, c[0x0][0x390] ;  /* 0x00007200ff0477ac */ /* 0x000e220008000800 */
[----:B------:R-:W-:Y:S01]  /*0030*/  BSSY.RECONVERGENT B0, `(.L_x_0) ;  /* 0x0000012000007945 */ /* 0x000fe20003800200 */
[----:B------:R-:W-:Y:S01]  /*0040*/  IMAD.MOV.U32 R0, RZ, RZ, RZ ;  /* 0x000000ffff007224 */ /* 0x000fe200078e00ff */
[----:B------:R-:W1:Y:S01]  /*0050*/  S2R R7, SR_CTAID.X ;  /* 0x0000000000077919 */ /* 0x000e620000002500 */
[----:B------:R-:W2:Y:S01]  /*0060*/  LDCU.64 UR6, c[0x0][0x358] ;  /* 0x00006b00ff0677ac */ /* 0x000ea20008000a00 */
[C---:B0-----:R-:W-:Y:S02]  /*0070*/  ISETP.GE.AND P1, PT, R8.reuse, UR4, PT ;  /* 0x0000000408007c0c */ /* 0x041fe4000bf26270 */
[----:B------:R-:W-:-:S11]  /*0080*/  ISETP.NE.AND P0, PT, R8, RZ, PT ;  /* 0x000000ff0800720c */ /* 0x000fd60003f05270 */
[----:B-12---:R-:W-:Y:S05]  /*0090*/  @P1 BRA `(.L_x_1) ;  /* 0x00000000002c1947 */ /* 0x006fea0003800000 */
[----:B------:R-:W0:Y:S01]  /*00a0*/  LDC R9, c[0x0][0x360] ;  /* 0x0000d800ff097b82 */ /* 0x000e220000000800 */
[----:B------:R-:W-:Y:S01]  /*00b0*/  IMAD.MOV.U32 R0, RZ, RZ, RZ ;  /* 0x000000ffff007224 */ /* 0x000fe200078e00ff */
[----:B------:R-:W-:-:S06]  /*00c0*/  MOV R6, R8 ;  /* 0x0000000800067202 */ /* 0x000fcc0000000f00 */
[----:B------:R-:W1:Y:S02]  /*00d0*/  LDC.64 R4, c[0x0][0x380] ;  /* 0x0000e000ff047b82 */ /* 0x000e640000000a00 */
.L_x_2:
[----:B------:R-:W-:-:S04]  /*00e0*/  IMAD R3, R7, UR4, R6 ;  /* 0x0000000407037c24 */ /* 0x000fc8000f8e0206 */
[----:B-1----:R-:W-:-:S06]  /*00f0*/  IMAD.WIDE R2, R3, 0x4, R4 ;  /* 0x0000000403027825 */ /* 0x002fcc00078e0204 */
[----:B------:R-:W2:Y:S01]  /*0100*/  LDG.E R3, desc[UR6][R2.64] ;  /* 0x0000000602037981 */ /* 0x000ea2000c1e1900 */
[----:B0-----:R-:W-:-:S05]  /*0110*/  IMAD.IADD R6, R9, 0x1, R6 ;  /* 0x0000000109067824 */ /* 0x001fca00078e0206 */
[----:B------:R-:W-:Y:S01]  /*0120*/  ISETP.GE.AND P1, PT, R6, UR4, PT ;  /* 0x0000000406007c0c */ /* 0x000fe2000bf26270 */
[----:B--2---:R-:W-:-:S12]  /*0130*/  FADD R0, R3, R0 ;  /* 0x0000000003007221 */ /* 0x004fd80000000000 */
[----:B------:R-:W-:Y:S05]  /*0140*/  @!P1 BRA `(.L_x_2) ;  /* 0xfffffffc00e49947 */ /* 0x000fea000383ffff */
.L_x_1:
[----:B------:R-:W-:Y:S05]  /*0150*/  BSYNC.RECONVERGENT B0 ;  /* 0x0000000000007941 */ /* 0x000fea0003800200 */
.L_x_0:
[----:B------:R-:W0:Y:S01]  /*0160*/  S2UR UR5, SR_CgaCtaId ;  /* 0x00000000000579c3 */ /* 0x000e220000008800 */
[----:B------:R-:W-:Y:S01]  /*0170*/  UMOV UR4, 0x400 ;  /* 0x0000040000047882 */ /* 0x000fe20000000000 */
[----:B------:R-:W1:Y:S01]  /*0180*/  @!P0 S2R R5, SR_CgaCtaId ;  /* 0x0000000000058919 */ /* 0x000e620000008800 */
[----:B------:R-:W2:Y:S01]  /*0190*/  LDCU UR8, c[0x0][0x360] ;  /* 0x00006c00ff0877ac */ /* 0x000ea20008000800 */
[----:B------:R-:W-:Y:S01]  /*01a0*/  @!P0 MOV R2, 0x400 ;  /* 0x0000040000028802 */ /* 0x000fe20000000f00 */
[----:B--2---:R-:W-:Y:S02]  /*01b0*/  UISETP.GE.U32.AND UP0, UPT, UR8, 0x2, UPT ;  /* 0x000000020800788c */ /* 0x004fe4000bf06070 */
[----:B0-----:R-:W-:-:S06]  /*01c0*/  ULEA UR4, UR5, UR4, 0x18 ;  /* 0x0000000405047291 */ /* 0x001fcc000f8ec0ff */
[----:B------:R-:W-:Y:S02]  /*01d0*/  LEA R3, R8, UR4, 0x2 ;  /* 0x0000000408037c11 */ /* 0x000fe4000f8e10ff */
[----:B-1----:R-:W-:-:S03]  /*01e0*/  @!P0 LEA R9, R5, R2, 0x18 ;  /* 0x0000000205098211 */ /* 0x002fc600078ec0ff */
[----:B------:R0:W-:Y:S01]  /*01f0*/  STS [R3], R0 ;  /* 0x0000000003007388 */ /* 0x0001e20000000800 */
[----:B------:R-:W-:Y:S06]  /*0200*/  BAR.SYNC.DEFER_BLOCKING 0x0 ;  /* 0x0000000000007b1d */ /* 0x000fec0000010000 */
[----:B------:R-:W-:Y:S05]  /*0210*/  BRA.U !UP0, `(.L_x_3) ;  /* 0x0000000108307547 */ /* 0x000fea000b800000 */
[----:B0-----:R-:W-:-:S07]  /*0220*/  MOV R0, UR8 ;  /* 0x0000000800007c02 */ /* 0x001fce0008000f00 */
.L_x_4:
[----:B------:R-:W-:-:S04]  /*0230*/  SHF.R.U32.HI R6, RZ, 0x1, R0 ;  /* 0x00000001ff067819 */ /* 0x000fc80000011600 */
[----:B------:R-:W-:-:S13]  /*0240*/  ISETP.GE.U32.AND P1, PT, R8, R6, PT ;  /* 0x000000060800720c */ /* 0x000fda0003f26070 */
[----:B------:R-:W-:Y:S01]  /*0250*/  @!P1 IMAD R2, R6, 0x4, R3 ;  /* 0x0000000406029824 */ /* 0x000fe200078e0203 */
[----:B------:R-:W-:Y:S05]  /*0260*/  @!P1 LDS R5, [R3] ;  /* 0x0000000003059984 */ /* 0x000fea0000000800 */
[----:B------:R-:W0:Y:S02]  /*0270*/  @!P1 LDS R2, [R2] ;  /* 0x0000000002029984 */ /* 0x000e240000000800 */
[----:B0-----:R-:W-:-:S05]  /*0280*/  @!P1 FADD R4, R2, R5 ;  /* 0x0000000502049221 */ /* 0x001fca0000000000 */
[----:B------:R1:W-:Y:S01]  /*0290*/  @!P1 STS [R3], R4 ;  /* 0x0000000403009388 */ /* 0x0003e20000000800 */
[----:B------:R-:W-:Y:S01]  /*02a0*/  BAR.SYNC.DEFER_BLOCKING 0x0 ;  /* 0x0000000000007b1d */ /* 0x000fe20000010000 */
[----:B------:R-:W-:Y:S02]  /*02b0*/  ISETP.GT.U32.AND P1, PT, R0, 0x3, PT ;  /* 0x000000030000780c */ /* 0x000fe40003f24070 */
[----:B------:R-:W-:-:S11]  /*02c0*/  MOV R0, R6 ;  /* 0x0000000600007202 */ /* 0x000fd60000000f00 */
[----:B-1----:R-:W-:Y:S05]  /*02d0*/  @P1 BRA `(.L_x_4) ;  /* 0xfffffffc00d41947 */ /* 0x002fea000383ffff */
.L_x_3:
[----:B------:R-:W1:Y:S01]  /*02e0*/  @!P0 LDS R5, [R9] ;  /* 0x0000000009058984 */ /* 0x000e620000000800 */
[----:B0-----:R-:W0:Y:S02]  /*02f0*/  @!P0 LDC.64 R2, c[0x0][0x388] ;  /* 0x0000e200ff028b82 */ /* 0x001e240000000a00 */
[----:B0-----:R-:W-:-:S05]  /*0300*/  @!P0 IMAD.WIDE.U32 R2, R7, 0x4, R2 ;  /* 0x0000000407028825 */ /* 0x001fca00078e0002 */
[----:B-1----:R-:W-:Y:S01]  /*0310*/  @!P0 STG.E desc[UR6][R2.64], R5 ;  /* 0x0000000502008986 */ /* 0x002fe2000c101906 */
[----:B------:R-:W-:Y:S06]  /*0320*/  MEMBAR.ALL.GPU ;  /* 0x0000000000007992 */ /* 0x000fec000000a000 */
[----:B------:R-:W-:-:S00]  /*0330*/  ERRBAR ;  /* 0x00000000000079ab */ /* 0x000fc00000000000 */
[----:B------:R-:W-:Y:S08]  /*0340*/  CGAERRBAR ;  /* 0x00000000000075ab */ /* 0x000ff00000000000 */
[----:B------:R-:W-:Y:S06]  /*0350*/  UCGABAR_ARV ;  /* 0x00000000000079c7 */ /* 0x000fec0008000000 */
[----:B------:R-:W-:Y:S01]  /*0360*/  UCGABAR_WAIT ;  /* 0x0000000000007dc7 */ /* 0x000fe20008000000 */
[----:B------:R-:W-:Y:S01]  /*0370*/  CCTL.IVALL ;  /* 0x00000000ff00798f */ /* 0x000fe20002000000 */
[----:B------:R-:W-:Y:S05]  /*0380*/  EXIT ;  /* 0x000000000000794d */ /* 0x000fea0003800000 */
.L_x_5:
[----:B------:R-:W-:-:S00]  /*0390*/  BRA `(.L_x_5) ;  /* 0xfffffffc00fc7947 */ /* 0x000fc0000383ffff */
[----:B------:R-:W-:-:S00]  /*03a0*/  NOP ;  /* 0x0000000000007918 */ /* 0x000fc00000000000 */
        /* <DEDUP_REMOVED lines=13> */
.L_x_6:


//--------------------- .nv.shared._Z18cluster_sum_kernelPKfPfi --------------------------
	.section	.nv.shared._Z18cluster_sum_kernelPKfPfi,"aw",@nobits
	.sectionflags	@""
	.align	16
	.zero		1024


//--------------------- .nv.shared.reserved.0     --------------------------
	.section	.nv.shared.reserved.0,"aw",@nobits
	.weak		__nv_reservedSMEM_offset_0_alias
	.size		__nv_reservedSMEM_offset_0_alias, 0, 64
	.other		__nv_reservedSMEM_offset_0_alias,@"STO_CUDA_RESERVED_SHARED STV_DEFAULT"
__nv_reservedSMEM_offset_0_alias:
	.zero		0
	.zero		64


//--------------------- .nv.constant0._Z18cluster_sum_kernelPKfPfi --------------------------
	.section	.nv.constant0._Z18cluster_sum_kernelPKfPfi,"a",@progbits
	.sectionflags	@""
	.align	4
.nv.constant0._Z18cluster_sum_kernelPKfPfi:
	.zero		916


//--------------------- SYMBOLS --------------------------

	.type		.nv.reservedSmem.offset0,@object
	.size		.nv.reservedSmem.offset0,0x4
	.type		.nv.reservedSmem.cap,@object
	.size		.nv.reservedSmem.cap,0x4
